//
// Generated by NVIDIA NVVM Compiler
//
// Compiler Build ID: CL-36424714
// Cuda compilation tools, release 13.0, V13.0.88
// Based on NVVM 20.0.0
//

.version 9.0
.target sm_100
.address_size 64

	// .globl	_Z3addPiS_

.visible .entry _Z3addPiS_(
	.param .u64 .ptr .align 1 _Z3addPiS__param_0,
	.param .u64 .ptr .align 1 _Z3addPiS__param_1
)
{
	.reg .b32 	%r<4>;
	.reg .b64 	%rd<5>;

	ld.param.u64 	%rd1, [_Z3addPiS__param_0];
	ld.param.u64 	%rd2, [_Z3addPiS__param_1];
	cvta.to.global.u64 	%rd3, %rd1;
	cvta.to.global.u64 	%rd4, %rd2;
	ld.global.u32 	%r1, [%rd4];
	ld.global.u32 	%r2, [%rd3];
	add.s32 	%r3, %r2, %r1;
	st.global.u32 	[%rd3], %r3;
	ret;

}


// ===== COMPILED SASS (sm_100) =====

	.target	sm_100

	.elftype	@"ET_EXEC"


//--------------------- .note.nv.tkinfo           --------------------------
	.section	.note.nv.tkinfo,"",@"SHT_NOTE"
	.sectionflags	@"SHF_NOTE_NV_TKINFO"
	.tkinfo
        /*0018*/ 	.word	0x00000002
        /*0030*/ 	.string	""
        /*0030*/ 	.string	"ptxas"
        /*0030*/ 	.string	"Cuda compilation tools, release 13.0, V13.0.88"
        /*0030*/ 	.string	"Build cuda_13.0.r13.0/compiler.36424714_0"
        /*0030*/ 	.string	"-arch sm_100 -m 64 "



//--------------------- .note.nv.cuinfo           --------------------------
	.section	.note.nv.cuinfo,"",@"SHT_NOTE"
	.sectionflags	@"SHF_NOTE_NV_CUINFO"
        /*0018*/ 	.short	0x0002
        /*001a*/ 	.short	0x0064
        /*001c*/ 	.short	0x0082
	.zero		2


//--------------------- .nv.info                  --------------------------
	.section	.nv.info,"",@"SHT_CUDA_INFO"
	.align	4


	//----- nvinfo : EIATTR_REGCOUNT
	.align		4
        /*0000*/ 	.byte	0x04, 0x2f
        /*0002*/ 	.short	(.L_1 - .L_0)
	.align		4
.L_0:
        /*0004*/ 	.word	index@(_Z3addPiS_)
        /*0008*/ 	.word	0x0000000a


	//----- nvinfo : EIATTR_FRAME_SIZE
	.align		4
.L_1:
        /*000c*/ 	.byte	0x04, 0x11
        /*000e*/ 	.short	(.L_3 - .L_2)
	.align		4
.L_2:
        /*0010*/ 	.word	index@(_Z3addPiS_)
        /*0014*/ 	.word	0x00000000


	//----- nvinfo : EIATTR_MIN_STACK_SIZE
	.align		4
.L_3:
        /*0018*/ 	.byte	0x04, 0x12
        /*001a*/ 	.short	(.L_5 - .L_4)
	.align		4
.L_4:
        /*001c*/ 	.word	index@(_Z3addPiS_)
        /*0020*/ 	.word	0x00000000
.L_5:


//--------------------- .nv.compat                --------------------------
	.section	.nv.compat,"",@"SHT_CUDA_COMPAT_INFO"
	.align	4
        /*0000*/ 	.byte	0x02, 0x09, 0x00, 0x00, 0x02, 0x02, 0x01, 0x00, 0x02, 0x05, 0x05, 0x00, 0x03, 0x07, 0x01, 0x01
        /*0010*/ 	.byte	0x02, 0x03, 0x00, 0x00, 0x02, 0x06, 0x01, 0x00, 0x04, 0x0b, 0x08, 0x00, 0x09, 0x00, 0x00, 0x00
        /*0020*/ 	.byte	0x00, 0x00, 0x00, 0x00


//--------------------- .nv.info._Z3addPiS_       --------------------------
	.section	.nv.info._Z3addPiS_,"",@"SHT_CUDA_INFO"
	.sectionflags	@""
	.align	4


	//----- nvinfo : EIATTR_CUDA_API_VERSION
	.align		4
        /*0000*/ 	.byte	0x04, 0x37
        /*0002*/ 	.short	(.L_7 - .L_6)
.L_6:
        /*0004*/ 	.word	0x00000082


	//----- nvinfo : EIATTR_KPARAM_INFO
	.align		4
.L_7:
        /*0008*/ 	.byte	0x04, 0x17
        /*000a*/ 	.short	(.L_9 - .L_8)
.L_8:
        /*000c*/ 	.word	0x00000000
        /*0010*/ 	.short	0x0001
        /*0012*/ 	.short	0x0008
        /*0014*/ 	.byte	0x00, 0xf5, 0x21, 0x00


	//----- nvinfo : EIATTR_KPARAM_INFO
	.align		4
.L_9:
        /*0018*/ 	.byte	0x04, 0x17
        /*001a*/ 	.short	(.L_11 - .L_10)
.L_10:
        /*001c*/ 	.word	0x00000000
        /*0020*/ 	.short	0x0000
        /*0022*/ 	.short	0x0000
        /*0024*/ 	.byte	0x00, 0xf5, 0x21, 0x00


	//----- nvinfo : EIATTR_SPARSE_MMA_MASK
	.align		4
.L_11:
        /*0028*/ 	.byte	0x03, 0x50
        /*002a*/ 	.short	0x0000


	//----- nvinfo : EIATTR_MAXREG_COUNT
	.align		4
        /*002c*/ 	.byte	0x03, 0x1b
        /*002e*/ 	.short	0x00ff


	//----- nvinfo : EIATTR_MERCURY_ISA_VERSION
	.align		4
        /*0030*/ 	.byte	0x03, 0x5f
        /*0032*/ 	.short	0x0101


	//----- nvinfo : EIATTR_VRC_CTA_INIT_COUNT
	.align		4
        /*0034*/ 	.byte	0x02, 0x4a
	.zero		1
	.zero		1


	//----- nvinfo : EIATTR_EXIT_INSTR_OFFSETS
	.align		4
        /*0038*/ 	.byte	0x04, 0x1c
        /*003a*/ 	.short	(.L_13 - .L_12)


	//   ....[0]....
.L_12:
        /*003c*/ 	.word	0x00000080


	//----- nvinfo : EIATTR_CBANK_PARAM_SIZE
	.align		4
.L_13:
        /*0040*/ 	.byte	0x03, 0x19
        /*0042*/ 	.short	0x0010


	//----- nvinfo : EIATTR_PARAM_CBANK
	.align		4
        /*0044*/ 	.byte	0x04, 0x0a
        /*0046*/ 	.short	(.L_15 - .L_14)
	.align		4
.L_14:
        /*0048*/ 	.word	index@(.nv.constant0._Z3addPiS_)
        /*004c*/ 	.short	0x0380
        /*004e*/ 	.short	0x0010


	//----- nvinfo : EIATTR_SW_WAR
	.align		4
.L_15:
        /*0050*/ 	.byte	0x04, 0x36
        /*0052*/ 	.short	(.L_17 - .L_16)
.L_16:
        /*0054*/ 	.word	0x00000008
.L_17:


//--------------------- .nv.callgraph             --------------------------
	.section	.nv.callgraph,"",@"SHT_CUDA_CALLGRAPH"
	.align	4
	.sectionentsize	8
	.align		4
        /*0000*/ 	.word	0x00000000
	.align		4
        /*0004*/ 	.word	0xffffffff
	.align		4
        /*0008*/ 	.word	0x00000000
	.align		4
        /*000c*/ 	.word	0xfffffffe
	.align		4
        /*0010*/ 	.word	0x00000000
	.align		4
        /*0014*/ 	.word	0xfffffffd
	.align		4
        /*0018*/ 	.word	0x00000000
	.align		4
        /*001c*/ 	.word	0xfffffffc


//--------------------- .text._Z3addPiS_          --------------------------
	.section	.text._Z3addPiS_,"ax",@progbits
	.align	128
        .global         _Z3addPiS_
        .type           _Z3addPiS_,@function
        .size           _Z3addPiS_,(.L_x_1 - _Z3addPiS_)
        .other          _Z3addPiS_,@"STO_CUDA_ENTRY STV_DEFAULT"
_Z3addPiS_:
.text._Z3addPiS_:
[----:B------:R-:W-:Y:S08]  /*0000*/  LDC R1, c[0x0][0x37c] ;  /* 0x0000df00ff017b82 */ /* 0x000ff00000000800 */
[----:B------:R-:W0:Y:S01]  /*0010*/  LDC.64 R2, c[0x0][0x388] ;  /* 0x0000e200ff027b82 */ /* 0x000e220000000a00 */
[----:B------:R-:W0:Y:S07]  /*0020*/  LDCU.64 UR4, c[0x0][0x358] ;  /* 0x00006b00ff0477ac */ /* 0x000e2e0008000a00 */
[----:B------:R-:W1:Y:S01]  /*0030*/  LDC.64 R4, c[0x0][0x380] ;  /* 0x0000e000ff047b82 */ /* 0x000e620000000a00 */
[----:B0-----:R-:W2:Y:S04]  /*0040*/  LDG.E R2, desc[UR4][R2.64] ;  /* 0x0000000402027981 */ /* 0x001ea8000c1e1900 */
[----:B-1----:R-:W2:Y:S02]  /*0050*/  LDG.E R7, desc[UR4][R4.64] ;  /* 0x0000000404077981 */ /* 0x002ea4000c1e1900 */
[----:B--2---:R-:W-:-:S05]  /*0060*/  IADD3 R7, PT, PT, R2, R7, RZ ;  /* 0x0000000702077210 */ /* 0x004fca0007ffe0ff */
[----:B------:R-:W-:Y:S01]  /*0070*/  STG.E desc[UR4][R4.64], R7 ;  /* 0x0000000704007986 */ /* 0x000fe2000c101904 */
[----:B------:R-:W-:Y:S05]  /*0080*/  EXIT ;  /* 0x000000000000794d */ /* 0x000fea0003800000 */
.L_x_0:
[----:B------:R-:W-:-:S00]  /*0090*/  BRA `(.L_x_0) ;  /* 0xfffffffc00fc7947 */ /* 0x000fc0000383ffff */
[----:B------:R-:W-:-:S00]  /*00a0*/  NOP ;  /* 0x0000000000007918 */ /* 0x000fc00000000000 */
        /* <DEDUP_REMOVED lines=13> */
.L_x_1:


//--------------------- .nv.shared.reserved.0     --------------------------
	.section	.nv.shared.reserved.0,"aw",@nobits
	.weak		__nv_reservedSMEM_offset_0_alias
	.size		__nv_reservedSMEM_offset_0_alias, 0, 64
	.other		__nv_reservedSMEM_offset_0_alias,@"STO_CUDA_RESERVED_SHARED STV_DEFAULT"
__nv_reservedSMEM_offset_0_alias:
	.zero		0
	.zero		64


//--------------------- .nv.constant0._Z3addPiS_  --------------------------
	.section	.nv.constant0._Z3addPiS_,"a",@progbits
	.sectionflags	@""
	.align	4
.nv.constant0._Z3addPiS_:
	.zero		912


//--------------------- SYMBOLS --------------------------

	.type		.nv.reservedSmem.offset0,@object
	.size		.nv.reservedSmem.offset0,0x4
